//
// Generated by NVIDIA NVVM Compiler
//
// Compiler Build ID: CL-36424714
// Cuda compilation tools, release 13.0, V13.0.88
// Based on NVVM 20.0.0
//

.version 9.0
.target sm_100
.address_size 64

	// .globl	_Z15matrix_additionPdS_S_i

.visible .entry _Z15matrix_additionPdS_S_i(
	.param .u64 .ptr .align 1 _Z15matrix_additionPdS_S_i_param_0,
	.param .u64 .ptr .align 1 _Z15matrix_additionPdS_S_i_param_1,
	.param .u64 .ptr .align 1 _Z15matrix_additionPdS_S_i_param_2,
	.param .u32 _Z15matrix_additionPdS_S_i_param_3
)
{
	.reg .pred 	%p<2>;
	.reg .b32 	%r<12>;
	.reg .b64 	%rd<11>;
	.reg .b64 	%fd<4>;

	ld.param.u64 	%rd1, [_Z15matrix_additionPdS_S_i_param_0];
	ld.param.u64 	%rd2, [_Z15matrix_additionPdS_S_i_param_1];
	ld.param.u64 	%rd3, [_Z15matrix_additionPdS_S_i_param_2];
	ld.param.u32 	%r3, [_Z15matrix_additionPdS_S_i_param_3];
	mov.u32 	%r4, %ctaid.y;
	mov.u32 	%r5, %ntid.y;
	mov.u32 	%r6, %tid.y;
	mad.lo.s32 	%r1, %r4, %r5, %r6;
	mov.u32 	%r7, %ctaid.x;
	mov.u32 	%r8, %ntid.x;
	mov.u32 	%r9, %tid.x;
	mad.lo.s32 	%r2, %r7, %r8, %r9;
	max.s32 	%r10, %r1, %r2;
	setp.ge.s32 	%p1, %r10, %r3;
	@%p1 bra 	$L__BB0_2;
	cvta.to.global.u64 	%rd4, %rd1;
	cvta.to.global.u64 	%rd5, %rd2;
	cvta.to.global.u64 	%rd6, %rd3;
	mad.lo.s32 	%r11, %r3, %r1, %r2;
	mul.wide.s32 	%rd7, %r11, 8;
	add.s64 	%rd8, %rd4, %rd7;
	ld.global.f64 	%fd1, [%rd8];
	add.s64 	%rd9, %rd5, %rd7;
	ld.global.f64 	%fd2, [%rd9];
	add.f64 	%fd3, %fd1, %fd2;
	add.s64 	%rd10, %rd6, %rd7;
	st.global.f64 	[%rd10], %fd3;
$L__BB0_2:
	ret;

}


// ===== COMPILED SASS (sm_100) =====

	.target	sm_100

	.elftype	@"ET_EXEC"


//--------------------- .note.nv.tkinfo           --------------------------
	.section	.note.nv.tkinfo,"",@"SHT_NOTE"
	.sectionflags	@"SHF_NOTE_NV_TKINFO"
	.tkinfo
        /*0018*/ 	.word	0x00000002
        /*0030*/ 	.string	""
        /*0030*/ 	.string	"ptxas"
        /*0030*/ 	.string	"Cuda compilation tools, release 13.0, V13.0.88"
        /*0030*/ 	.string	"Build cuda_13.0.r13.0/compiler.36424714_0"
        /*0030*/ 	.string	"-arch sm_100 -m 64 "



//--------------------- .note.nv.cuinfo           --------------------------
	.section	.note.nv.cuinfo,"",@"SHT_NOTE"
	.sectionflags	@"SHF_NOTE_NV_CUINFO"
        /*0018*/ 	.short	0x0002
        /*001a*/ 	.short	0x0064
        /*001c*/ 	.short	0x0082
	.zero		2


//--------------------- .nv.info                  --------------------------
	.section	.nv.info,"",@"SHT_CUDA_INFO"
	.align	4


	//----- nvinfo : EIATTR_REGCOUNT
	.align		4
        /*0000*/ 	.byte	0x04, 0x2f
        /*0002*/ 	.short	(.L_1 - .L_0)
	.align		4
.L_0:
        /*0004*/ 	.word	index@(_Z15matrix_additionPdS_S_i)
        /*0008*/ 	.word	0x0000000e


	//----- nvinfo : EIATTR_FRAME_SIZE
	.align		4
.L_1:
        /*000c*/ 	.byte	0x04, 0x11
        /*000e*/ 	.short	(.L_3 - .L_2)
	.align		4
.L_2:
        /*0010*/ 	.word	index@(_Z15matrix_additionPdS_S_i)
        /*0014*/ 	.word	0x00000000


	//----- nvinfo : EIATTR_MIN_STACK_SIZE
	.align		4
.L_3:
        /*0018*/ 	.byte	0x04, 0x12
        /*001a*/ 	.short	(.L_5 - .L_4)
	.align		4
.L_4:
        /*001c*/ 	.word	index@(_Z15matrix_additionPdS_S_i)
        /*0020*/ 	.word	0x00000000
.L_5:


//--------------------- .nv.compat                --------------------------
	.section	.nv.compat,"",@"SHT_CUDA_COMPAT_INFO"
	.align	4
        /*0000*/ 	.byte	0x02, 0x09, 0x00, 0x00, 0x02, 0x02, 0x01, 0x00, 0x02, 0x05, 0x05, 0x00, 0x03, 0x07, 0x01, 0x01
        /*0010*/ 	.byte	0x02, 0x03, 0x00, 0x00, 0x02, 0x06, 0x01, 0x00, 0x04, 0x0b, 0x08, 0x00, 0x01, 0x00, 0x00, 0x00
        /*0020*/ 	.byte	0x00, 0x00, 0x00, 0x00


//--------------------- .nv.info._Z15matrix_additionPdS_S_i --------------------------
	.section	.nv.info._Z15matrix_additionPdS_S_i,"",@"SHT_CUDA_INFO"
	.sectionflags	@""
	.align	4


	//----- nvinfo : EIATTR_CUDA_API_VERSION
	.align		4
        /*0000*/ 	.byte	0x04, 0x37
        /*0002*/ 	.short	(.L_7 - .L_6)
.L_6:
        /*0004*/ 	.word	0x00000082


	//----- nvinfo : EIATTR_KPARAM_INFO
	.align		4
.L_7:
        /*0008*/ 	.byte	0x04, 0x17
        /*000a*/ 	.short	(.L_9 - .L_8)
.L_8:
        /*000c*/ 	.word	0x00000000
        /*0010*/ 	.short	0x0003
        /*0012*/ 	.short	0x0018
        /*0014*/ 	.byte	0x00, 0xf0, 0x11, 0x00


	//----- nvinfo : EIATTR_KPARAM_INFO
	.align		4
.L_9:
        /*0018*/ 	.byte	0x04, 0x17
        /*001a*/ 	.short	(.L_11 - .L_10)
.L_10:
        /*001c*/ 	.word	0x00000000
        /*0020*/ 	.short	0x0002
        /*0022*/ 	.short	0x0010
        /*0024*/ 	.byte	0x00, 0xf5, 0x21, 0x00


	//----- nvinfo : EIATTR_KPARAM_INFO
	.align		4
.L_11:
        /*0028*/ 	.byte	0x04, 0x17
        /*002a*/ 	.short	(.L_13 - .L_12)
.L_12:
        /*002c*/ 	.word	0x00000000
        /*0030*/ 	.short	0x0001
        /*0032*/ 	.short	0x0008
        /*0034*/ 	.byte	0x00, 0xf5, 0x21, 0x00


	//----- nvinfo : EIATTR_KPARAM_INFO
	.align		4
.L_13:
        /*0038*/ 	.byte	0x04, 0x17
        /*003a*/ 	.short	(.L_15 - .L_14)
.L_14:
        /*003c*/ 	.word	0x00000000
        /*0040*/ 	.short	0x0000
        /*0042*/ 	.short	0x0000
        /*0044*/ 	.byte	0x00, 0xf5, 0x21, 0x00


	//----- nvinfo : EIATTR_SPARSE_MMA_MASK
	.align		4
.L_15:
        /*0048*/ 	.byte	0x03, 0x50
        /*004a*/ 	.short	0x0000


	//----- nvinfo : EIATTR_MAXREG_COUNT
	.align		4
        /*004c*/ 	.byte	0x03, 0x1b
        /*004e*/ 	.short	0x00ff


	//----- nvinfo : EIATTR_MERCURY_ISA_VERSION
	.align		4
        /*0050*/ 	.byte	0x03, 0x5f
        /*0052*/ 	.short	0x0101


	//----- nvinfo : EIATTR_VRC_CTA_INIT_COUNT
	.align		4
        /*0054*/ 	.byte	0x02, 0x4a
	.zero		1
	.zero		1


	//----- nvinfo : EIATTR_EXIT_INSTR_OFFSETS
	.align		4
        /*0058*/ 	.byte	0x04, 0x1c
        /*005a*/ 	.short	(.L_17 - .L_16)


	//   ....[0]....
.L_16:
        /*005c*/ 	.word	0x000000c0


	//   ....[1]....
        /*0060*/ 	.word	0x00000190


	//----- nvinfo : EIATTR_CBANK_PARAM_SIZE
	.align		4
.L_17:
        /*0064*/ 	.byte	0x03, 0x19
        /*0066*/ 	.short	0x001c


	//----- nvinfo : EIATTR_PARAM_CBANK
	.align		4
        /*0068*/ 	.byte	0x04, 0x0a
        /*006a*/ 	.short	(.L_19 - .L_18)
	.align		4
.L_18:
        /*006c*/ 	.word	index@(.nv.constant0._Z15matrix_additionPdS_S_i)
        /*0070*/ 	.short	0x0380
        /*0072*/ 	.short	0x001c


	//----- nvinfo : EIATTR_SW_WAR
	.align		4
.L_19:
        /*0074*/ 	.byte	0x04, 0x36
        /*0076*/ 	.short	(.L_21 - .L_20)
.L_20:
        /*0078*/ 	.word	0x00000008
.L_21:


//--------------------- .nv.callgraph             --------------------------
	.section	.nv.callgraph,"",@"SHT_CUDA_CALLGRAPH"
	.align	4
	.sectionentsize	8
	.align		4
        /*0000*/ 	.word	0x00000000
	.align		4
        /*0004*/ 	.word	0xffffffff
	.align		4
        /*0008*/ 	.word	0x00000000
	.align		4
        /*000c*/ 	.word	0xfffffffe
	.align		4
        /*0010*/ 	.word	0x00000000
	.align		4
        /*0014*/ 	.word	0xfffffffd
	.align		4
        /*0018*/ 	.word	0x00000000
	.align		4
        /*001c*/ 	.word	0xfffffffc


//--------------------- .text._Z15matrix_additionPdS_S_i --------------------------
	.section	.text._Z15matrix_additionPdS_S_i,"ax",@progbits
	.align	128
        .global         _Z15matrix_additionPdS_S_i
        .type           _Z15matrix_additionPdS_S_i,@function
        .size           _Z15matrix_additionPdS_S_i,(.L_x_1 - _Z15matrix_additionPdS_S_i)
        .other          _Z15matrix_additionPdS_S_i,@"STO_CUDA_ENTRY STV_DEFAULT"
_Z15matrix_additionPdS_S_i:
.text._Z15matrix_additionPdS_S_i:
[----:B------:R-:W-:Y:S01]  /*0000*/  LDC R1, c[0x0][0x37c] ;  /* 0x0000df00ff017b82 */ /* 0x000fe20000000800 */
[----:B------:R-:W0:Y:S07]  /*0010*/  S2R R3, SR_TID.Y ;  /* 0x0000000000037919 */ /* 0x000e2e0000002200 */
[----:B------:R-:W0:Y:S01]  /*0020*/  LDC R0, c[0x0][0x364] ;  /* 0x0000d900ff007b82 */ /* 0x000e220000000800 */
[----:B------:R-:W1:Y:S01]  /*0030*/  LDCU UR6, c[0x0][0x398] ;  /* 0x00007300ff0677ac */ /* 0x000e620008000800 */
[----:B------:R-:W2:Y:S06]  /*0040*/  S2R R2, SR_TID.X ;  /* 0x0000000000027919 */ /* 0x000eac0000002100 */
[----:B------:R-:W0:Y:S08]  /*0050*/  S2UR UR4, SR_CTAID.Y ;  /* 0x00000000000479c3 */ /* 0x000e300000002600 */
[----:B------:R-:W2:Y:S08]  /*0060*/  S2UR UR5, SR_CTAID.X ;  /* 0x00000000000579c3 */ /* 0x000eb00000002500 */
[----:B------:R-:W2:Y:S01]  /*0070*/  LDC R7, c[0x0][0x360] ;  /* 0x0000d800ff077b82 */ /* 0x000ea20000000800 */
[----:B0-----:R-:W-:-:S02]  /*0080*/  IMAD R0, R0, UR4, R3 ;  /* 0x0000000400007c24 */ /* 0x001fc4000f8e0203 */
[----:B--2---:R-:W-:-:S05]  /*0090*/  IMAD R7, R7, UR5, R2 ;  /* 0x0000000507077c24 */ /* 0x004fca000f8e0202 */
[----:B------:R-:W-:-:S04]  /*00a0*/  VIMNMX R2, PT, PT, R0, R7, !PT ;  /* 0x0000000700027248 */ /* 0x000fc80007fe0100 */
[----:B-1----:R-:W-:-:S13]  /*00b0*/  ISETP.GE.AND P0, PT, R2, UR6, PT ;  /* 0x0000000602007c0c */ /* 0x002fda000bf06270 */
[----:B------:R-:W-:Y:S05]  /*00c0*/  @P0 EXIT ;  /* 0x000000000000094d */ /* 0x000fea0003800000 */
[----:B------:R-:W0:Y:S01]  /*00d0*/  LDC.64 R2, c[0x0][0x380] ;  /* 0x0000e000ff027b82 */ /* 0x000e220000000a00 */
[----:B------:R-:W1:Y:S01]  /*00e0*/  LDCU.64 UR4, c[0x0][0x358] ;  /* 0x00006b00ff0477ac */ /* 0x000e620008000a00 */
[----:B------:R-:W-:-:S06]  /*00f0*/  IMAD R11, R0, UR6, R7 ;  /* 0x00000006000b7c24 */ /* 0x000fcc000f8e0207 */
[----:B------:R-:W2:Y:S08]  /*0100*/  LDC.64 R4, c[0x0][0x388] ;  /* 0x0000e200ff047b82 */ /* 0x000eb00000000a00 */
[----:B------:R-:W3:Y:S01]  /*0110*/  LDC.64 R8, c[0x0][0x390] ;  /* 0x0000e400ff087b82 */ /* 0x000ee20000000a00 */
[----:B0-----:R-:W-:-:S06]  /*0120*/  IMAD.WIDE R2, R11, 0x8, R2 ;  /* 0x000000080b027825 */ /* 0x001fcc00078e0202 */
[----:B-1----:R-:W4:Y:S01]  /*0130*/  LDG.E.64 R2, desc[UR4][R2.64] ;  /* 0x0000000402027981 */ /* 0x002f22000c1e1b00 */
[----:B--2---:R-:W-:-:S06]  /*0140*/  IMAD.WIDE R4, R11, 0x8, R4 ;  /* 0x000000080b047825 */ /* 0x004fcc00078e0204 */
[----:B------:R-:W4:Y:S01]  /*0150*/  LDG.E.64 R4, desc[UR4][R4.64] ;  /* 0x0000000404047981 */ /* 0x000f22000c1e1b00 */
[----:B---3--:R-:W-:Y:S01]  /*0160*/  IMAD.WIDE R8, R11, 0x8, R8 ;  /* 0x000000080b087825 */ /* 0x008fe200078e0208 */
[----:B----4-:R-:W-:-:S07]  /*0170*/  DADD R6, R2, R4 ;  /* 0x0000000002067229 */ /* 0x010fce0000000004 */
[----:B------:R-:W-:Y:S01]  /*0180*/  STG.E.64 desc[UR4][R8.64], R6 ;  /* 0x0000000608007986 */ /* 0x000fe2000c101b04 */
[----:B------:R-:W-:Y:S05]  /*0190*/  EXIT ;  /* 0x000000000000794d */ /* 0x000fea0003800000 */
.L_x_0:
[----:B------:R-:W-:-:S00]  /*01a0*/  BRA `(.L_x_0) ;  /* 0xfffffffc00fc7947 */ /* 0x000fc0000383ffff */
[----:B------:R-:W-:-:S00]  /*01b0*/  NOP ;  /* 0x0000000000007918 */ /* 0x000fc00000000000 */
        /* <DEDUP_REMOVED lines=12> */
.L_x_1:


//--------------------- .nv.shared.reserved.0     --------------------------
	.section	.nv.shared.reserved.0,"aw",@nobits
	.weak		__nv_reservedSMEM_offset_0_alias
	.size		__nv_reservedSMEM_offset_0_alias, 0, 64
	.other		__nv_reservedSMEM_offset_0_alias,@"STO_CUDA_RESERVED_SHARED STV_DEFAULT"
__nv_reservedSMEM_offset_0_alias:
	.zero		0
	.zero		64


//--------------------- .nv.constant0._Z15matrix_additionPdS_S_i --------------------------
	.section	.nv.constant0._Z15matrix_additionPdS_S_i,"a",@progbits
	.sectionflags	@""
	.align	4
.nv.constant0._Z15matrix_additionPdS_S_i:
	.zero		924


//--------------------- SYMBOLS --------------------------

	.type		.nv.reservedSmem.offset0,@object
	.size		.nv.reservedSmem.offset0,0x4
